//
// Generated by NVIDIA NVVM Compiler
//
// Compiler Build ID: CL-36424714
// Cuda compilation tools, release 13.0, V13.0.88
// Based on NVVM 20.0.0
//

.version 9.0
.target sm_100
.address_size 64

	// .globl	_Z8f_siggenPfS_S_ii
// _ZZ8f_siggenPfS_S_iiE8x_shared has been demoted
// _ZZ8f_siggenPfS_S_iiE8y_shared has been demoted

.visible .entry _Z8f_siggenPfS_S_ii(
	.param .u64 .ptr .align 1 _Z8f_siggenPfS_S_ii_param_0,
	.param .u64 .ptr .align 1 _Z8f_siggenPfS_S_ii_param_1,
	.param .u64 .ptr .align 1 _Z8f_siggenPfS_S_ii_param_2,
	.param .u32 _Z8f_siggenPfS_S_ii_param_3,
	.param .u32 _Z8f_siggenPfS_S_ii_param_4
)
{
	.reg .pred 	%p<22>;
	.reg .b32 	%r<66>;
	.reg .b32 	%f<24>;
	.reg .b64 	%rd<16>;
	// demoted variable
	.shared .align 4 .b8 _ZZ8f_siggenPfS_S_iiE8x_shared[1152];
	// demoted variable
	.shared .align 4 .b8 _ZZ8f_siggenPfS_S_iiE8y_shared[1152];
	ld.param.u64 	%rd6, [_Z8f_siggenPfS_S_ii_param_0];
	ld.param.u64 	%rd4, [_Z8f_siggenPfS_S_ii_param_1];
	ld.param.u64 	%rd5, [_Z8f_siggenPfS_S_ii_param_2];
	ld.param.u32 	%r23, [_Z8f_siggenPfS_S_ii_param_3];
	ld.param.u32 	%r21, [_Z8f_siggenPfS_S_ii_param_4];
	cvta.to.global.u64 	%rd1, %rd6;
	mov.u32 	%r1, %ntid.x;
	mov.u32 	%r24, %ctaid.x;
	mov.u32 	%r2, %tid.x;
	mad.lo.s32 	%r3, %r1, %r24, %r2;
	mov.u32 	%r4, %ntid.y;
	mov.u32 	%r25, %ctaid.y;
	mul.lo.s32 	%r5, %r4, %r25;
	mov.u32 	%r6, %tid.y;
	add.s32 	%r26, %r5, %r6;
	setp.lt.s32 	%p2, %r3, %r21;
	setp.lt.s32 	%p3, %r26, %r23;
	and.pred  	%p1, %p2, %p3;
	not.pred 	%p4, %p1;
	@%p4 bra 	$L__BB0_9;
	cvta.to.global.u64 	%rd7, %rd4;
	mul.lo.s32 	%r8, %r21, %r26;
	add.s32 	%r63, %r8, %r3;
	add.s32 	%r27, %r1, 2;
	mul.lo.s32 	%r10, %r27, %r6;
	add.s32 	%r28, %r2, %r10;
	add.s32 	%r11, %r6, 1;
	mad.lo.s32 	%r29, %r1, %r6, %r1;
	add.s32 	%r64, %r29, %r2;
	mul.wide.s32 	%rd8, %r63, 4;
	add.s64 	%rd2, %rd1, %rd8;
	ld.global.f32 	%f9, [%rd2];
	shl.b32 	%r30, %r64, 2;
	mov.u32 	%r31, _ZZ8f_siggenPfS_S_iiE8x_shared;
	add.s32 	%r13, %r31, %r30;
	st.shared.f32 	[%r13], %f9;
	add.s64 	%rd3, %rd7, %rd8;
	ld.global.f32 	%f10, [%rd3];
	shl.b32 	%r32, %r28, 2;
	mov.u32 	%r33, _ZZ8f_siggenPfS_S_iiE8y_shared;
	add.s32 	%r34, %r33, %r32;
	st.shared.f32 	[%r34+8], %f10;
	setp.ne.s32 	%p5, %r6, 0;
	setp.eq.s32 	%p6, %r26, 0;
	or.pred  	%p7, %p5, %p6;
	@%p7 bra 	$L__BB0_3;
	sub.s32 	%r35, %r8, %r21;
	add.s32 	%r36, %r35, %r3;
	mul.wide.s32 	%rd9, %r36, 4;
	add.s64 	%rd10, %rd1, %rd9;
	ld.global.f32 	%f11, [%rd10];
	shl.b32 	%r37, %r2, 2;
	add.s32 	%r39, %r31, %r37;
	st.shared.f32 	[%r39], %f11;
$L__BB0_3:
	add.s32 	%r40, %r4, -1;
	setp.ne.s32 	%p8, %r6, %r40;
	add.s32 	%r42, %r11, %r5;
	setp.ge.u32 	%p9, %r42, %r23;
	or.pred  	%p10, %p8, %p9;
	@%p10 bra 	$L__BB0_5;
	mul.wide.s32 	%rd11, %r21, 4;
	add.s64 	%rd12, %rd2, %rd11;
	ld.global.f32 	%f12, [%rd12];
	shl.b32 	%r43, %r1, 2;
	add.s32 	%r44, %r13, %r43;
	st.shared.f32 	[%r44], %f12;
$L__BB0_5:
	setp.ne.s32 	%p11, %r2, 0;
	setp.lt.s32 	%p12, %r3, 2;
	shl.b32 	%r45, %r10, 2;
	add.s32 	%r14, %r33, %r45;
	or.pred  	%p13, %p11, %p12;
	@%p13 bra 	$L__BB0_7;
	ld.global.f32 	%f13, [%rd3+-8];
	st.shared.f32 	[%r14], %f13;
$L__BB0_7:
	add.s32 	%r65, %r28, 2;
	setp.ne.s32 	%p14, %r2, 0;
	setp.lt.s32 	%p15, %r3, 1;
	or.pred  	%p16, %p14, %p15;
	@%p16 bra 	$L__BB0_9;
	ld.global.f32 	%f14, [%rd3+-4];
	st.shared.f32 	[%r14+4], %f14;
$L__BB0_9:
	bar.sync 	0;
	@%p4 bra 	$L__BB0_18;
	shl.b32 	%r48, %r64, 2;
	mov.u32 	%r49, _ZZ8f_siggenPfS_S_iiE8x_shared;
	add.s32 	%r50, %r49, %r48;
	ld.shared.f32 	%f15, [%r50];
	shl.b32 	%r51, %r65, 2;
	mov.u32 	%r52, _ZZ8f_siggenPfS_S_iiE8y_shared;
	add.s32 	%r19, %r52, %r51;
	ld.shared.f32 	%f16, [%r19];
	sub.f32 	%f21, %f15, %f16;
	setp.lt.s32 	%p18, %r3, 1;
	@%p18 bra 	$L__BB0_13;
	ld.shared.f32 	%f17, [%r19+-4];
	sub.f32 	%f21, %f21, %f17;
	setp.eq.s32 	%p19, %r3, 1;
	@%p19 bra 	$L__BB0_13;
	ld.shared.f32 	%f18, [%r19+-8];
	sub.f32 	%f21, %f21, %f18;
$L__BB0_13:
	setp.eq.s32 	%p20, %r26, 0;
	@%p20 bra 	$L__BB0_15;
	mad.lo.s32 	%r53, %r6, %r1, %r2;
	shl.b32 	%r54, %r53, 2;
	add.s32 	%r56, %r49, %r54;
	ld.shared.f32 	%f19, [%r56];
	add.f32 	%f21, %f21, %f19;
$L__BB0_15:
	add.s32 	%r57, %r26, 1;
	setp.ge.u32 	%p21, %r57, %r23;
	@%p21 bra 	$L__BB0_17;
	add.s32 	%r58, %r6, 2;
	mad.lo.s32 	%r59, %r58, %r1, %r2;
	shl.b32 	%r60, %r59, 2;
	add.s32 	%r62, %r49, %r60;
	ld.shared.f32 	%f20, [%r62];
	add.f32 	%f21, %f21, %f20;
$L__BB0_17:
	cvta.to.global.u64 	%rd13, %rd5;
	mul.wide.s32 	%rd14, %r63, 4;
	add.s64 	%rd15, %rd13, %rd14;
	st.global.f32 	[%rd15], %f21;
$L__BB0_18:
	ret;

}


// ===== COMPILED SASS (sm_100) =====

	.target	sm_100

	.elftype	@"ET_EXEC"


//--------------------- .note.nv.tkinfo           --------------------------
	.section	.note.nv.tkinfo,"",@"SHT_NOTE"
	.sectionflags	@"SHF_NOTE_NV_TKINFO"
	.tkinfo
        /*0018*/ 	.word	0x00000002
        /*0030*/ 	.string	""
        /*0030*/ 	.string	"ptxas"
        /*0030*/ 	.string	"Cuda compilation tools, release 13.0, V13.0.88"
        /*0030*/ 	.string	"Build cuda_13.0.r13.0/compiler.36424714_0"
        /*0030*/ 	.string	"-arch sm_100 -m 64 "



//--------------------- .note.nv.cuinfo           --------------------------
	.section	.note.nv.cuinfo,"",@"SHT_NOTE"
	.sectionflags	@"SHF_NOTE_NV_CUINFO"
        /*0018*/ 	.short	0x0002
        /*001a*/ 	.short	0x0064
        /*001c*/ 	.short	0x0082
	.zero		2


//--------------------- .nv.info                  --------------------------
	.section	.nv.info,"",@"SHT_CUDA_INFO"
	.align	4


	//----- nvinfo : EIATTR_REGCOUNT
	.align		4
        /*0000*/ 	.byte	0x04, 0x2f
        /*0002*/ 	.short	(.L_1 - .L_0)
	.align		4
.L_0:
        /*0004*/ 	.word	index@(_Z8f_siggenPfS_S_ii)
        /*0008*/ 	.word	0x00000019


	//----- nvinfo : EIATTR_FRAME_SIZE
	.align		4
.L_1:
        /*000c*/ 	.byte	0x04, 0x11
        /*000e*/ 	.short	(.L_3 - .L_2)
	.align		4
.L_2:
        /*0010*/ 	.word	index@(_Z8f_siggenPfS_S_ii)
        /*0014*/ 	.word	0x00000000


	//----- nvinfo : EIATTR_MIN_STACK_SIZE
	.align		4
.L_3:
        /*0018*/ 	.byte	0x04, 0x12
        /*001a*/ 	.short	(.L_5 - .L_4)
	.align		4
.L_4:
        /*001c*/ 	.word	index@(_Z8f_siggenPfS_S_ii)
        /*0020*/ 	.word	0x00000000
.L_5:


//--------------------- .nv.compat                --------------------------
	.section	.nv.compat,"",@"SHT_CUDA_COMPAT_INFO"
	.align	4
        /*0000*/ 	.byte	0x02, 0x09, 0x00, 0x00, 0x02, 0x02, 0x01, 0x00, 0x02, 0x05, 0x05, 0x00, 0x03, 0x07, 0x01, 0x01
        /*0010*/ 	.byte	0x02, 0x03, 0x00, 0x00, 0x02, 0x06, 0x01, 0x00, 0x04, 0x0b, 0x08, 0x00, 0x09, 0x00, 0x00, 0x00
        /*0020*/ 	.byte	0x00, 0x00, 0x00, 0x00


//--------------------- .nv.info._Z8f_siggenPfS_S_ii --------------------------
	.section	.nv.info._Z8f_siggenPfS_S_ii,"",@"SHT_CUDA_INFO"
	.sectionflags	@""
	.align	4


	//----- nvinfo : EIATTR_CUDA_API_VERSION
	.align		4
        /*0000*/ 	.byte	0x04, 0x37
        /*0002*/ 	.short	(.L_7 - .L_6)
.L_6:
        /*0004*/ 	.word	0x00000082


	//----- nvinfo : EIATTR_KPARAM_INFO
	.align		4
.L_7:
        /*0008*/ 	.byte	0x04, 0x17
        /*000a*/ 	.short	(.L_9 - .L_8)
.L_8:
        /*000c*/ 	.word	0x00000000
        /*0010*/ 	.short	0x0004
        /*0012*/ 	.short	0x001c
        /*0014*/ 	.byte	0x00, 0xf0, 0x11, 0x00


	//----- nvinfo : EIATTR_KPARAM_INFO
	.align		4
.L_9:
        /*0018*/ 	.byte	0x04, 0x17
        /*001a*/ 	.short	(.L_11 - .L_10)
.L_10:
        /*001c*/ 	.word	0x00000000
        /*0020*/ 	.short	0x0003
        /*0022*/ 	.short	0x0018
        /*0024*/ 	.byte	0x00, 0xf0, 0x11, 0x00


	//----- nvinfo : EIATTR_KPARAM_INFO
	.align		4
.L_11:
        /*0028*/ 	.byte	0x04, 0x17
        /*002a*/ 	.short	(.L_13 - .L_12)
.L_12:
        /*002c*/ 	.word	0x00000000
        /*0030*/ 	.short	0x0002
        /*0032*/ 	.short	0x0010
        /*0034*/ 	.byte	0x00, 0xf5, 0x21, 0x00


	//----- nvinfo : EIATTR_KPARAM_INFO
	.align		4
.L_13:
        /*0038*/ 	.byte	0x04, 0x17
        /*003a*/ 	.short	(.L_15 - .L_14)
.L_14:
        /*003c*/ 	.word	0x00000000
        /*0040*/ 	.short	0x0001
        /*0042*/ 	.short	0x0008
        /*0044*/ 	.byte	0x00, 0xf5, 0x21, 0x00


	//----- nvinfo : EIATTR_KPARAM_INFO
	.align		4
.L_15:
        /*0048*/ 	.byte	0x04, 0x17
        /*004a*/ 	.short	(.L_17 - .L_16)
.L_16:
        /*004c*/ 	.word	0x00000000
        /*0050*/ 	.short	0x0000
        /*0052*/ 	.short	0x0000
        /*0054*/ 	.byte	0x00, 0xf5, 0x21, 0x00


	//----- nvinfo : EIATTR_SPARSE_MMA_MASK
	.align		4
.L_17:
        /*0058*/ 	.byte	0x03, 0x50
        /*005a*/ 	.short	0x0000


	//----- nvinfo : EIATTR_MAXREG_COUNT
	.align		4
        /*005c*/ 	.byte	0x03, 0x1b
        /*005e*/ 	.short	0x00ff


	//----- nvinfo : EIATTR_NUM_BARRIERS
	.align		4
        /*0060*/ 	.byte	0x02, 0x4c
        /*0062*/ 	.byte	0x01
	.zero		1


	//----- nvinfo : EIATTR_MERCURY_ISA_VERSION
	.align		4
        /*0064*/ 	.byte	0x03, 0x5f
        /*0066*/ 	.short	0x0101


	//----- nvinfo : EIATTR_VRC_CTA_INIT_COUNT
	.align		4
        /*0068*/ 	.byte	0x02, 0x4a
	.zero		1
	.zero		1


	//----- nvinfo : EIATTR_EXIT_INSTR_OFFSETS
	.align		4
        /*006c*/ 	.byte	0x04, 0x1c
        /*006e*/ 	.short	(.L_19 - .L_18)


	//   ....[0]....
.L_18:
        /*0070*/ 	.word	0x00000410


	//   ....[1]....
        /*0074*/ 	.word	0x00000650


	//----- nvinfo : EIATTR_CRS_STACK_SIZE
	.align		4
.L_19:
        /*0078*/ 	.byte	0x04, 0x1e
        /*007a*/ 	.short	(.L_21 - .L_20)
.L_20:
        /*007c*/ 	.word	0x00000000


	//----- nvinfo : EIATTR_CBANK_PARAM_SIZE
	.align		4
.L_21:
        /*0080*/ 	.byte	0x03, 0x19
        /*0082*/ 	.short	0x0020


	//----- nvinfo : EIATTR_PARAM_CBANK
	.align		4
        /*0084*/ 	.byte	0x04, 0x0a
        /*0086*/ 	.short	(.L_23 - .L_22)
	.align		4
.L_22:
        /*0088*/ 	.word	index@(.nv.constant0._Z8f_siggenPfS_S_ii)
        /*008c*/ 	.short	0x0380
        /*008e*/ 	.short	0x0020


	//----- nvinfo : EIATTR_SW_WAR
	.align		4
.L_23:
        /*0090*/ 	.byte	0x04, 0x36
        /*0092*/ 	.short	(.L_25 - .L_24)
.L_24:
        /*0094*/ 	.word	0x00000008
.L_25:


//--------------------- .nv.callgraph             --------------------------
	.section	.nv.callgraph,"",@"SHT_CUDA_CALLGRAPH"
	.align	4
	.sectionentsize	8
	.align		4
        /*0000*/ 	.word	0x00000000
	.align		4
        /*0004*/ 	.word	0xffffffff
	.align		4
        /*0008*/ 	.word	0x00000000
	.align		4
        /*000c*/ 	.word	0xfffffffe
	.align		4
        /*0010*/ 	.word	0x00000000
	.align		4
        /*0014*/ 	.word	0xfffffffd
	.align		4
        /*0018*/ 	.word	0x00000000
	.align		4
        /*001c*/ 	.word	0xfffffffc


//--------------------- .text._Z8f_siggenPfS_S_ii --------------------------
	.section	.text._Z8f_siggenPfS_S_ii,"ax",@progbits
	.align	128
        .global         _Z8f_siggenPfS_S_ii
        .type           _Z8f_siggenPfS_S_ii,@function
        .size           _Z8f_siggenPfS_S_ii,(.L_x_5 - _Z8f_siggenPfS_S_ii)
        .other          _Z8f_siggenPfS_S_ii,@"STO_CUDA_ENTRY STV_DEFAULT"
_Z8f_siggenPfS_S_ii:
.text._Z8f_siggenPfS_S_ii:
[----:B------:R-:W-:Y:S01]  /*0000*/  LDC R1, c[0x0][0x37c] ;  /* 0x0000df00ff017b82 */ /* 0x000fe20000000800 */
[----:B------:R-:W0:Y:S07]  /*0010*/  S2R R4, SR_CTAID.Y ;  /* 0x0000000000047919 */ /* 0x000e2e0000002600 */
[----:B------:R-:W1:Y:S01]  /*0020*/  LDC R7, c[0x0][0x360] ;  /* 0x0000d800ff077b82 */ /* 0x000e620000000800 */
[----:B------:R-:W0:Y:S01]  /*0030*/  LDCU UR7, c[0x0][0x364] ;  /* 0x00006c80ff0777ac */ /* 0x000e220008000800 */
[----:B------:R-:W-:Y:S01]  /*0040*/  BSSY.RECONVERGENT B0, `(.L_x_0) ;  /* 0x000003b000007945 */ /* 0x000fe20003800200 */
[----:B------:R-:W2:Y:S01]  /*0050*/  S2R R5, SR_TID.Y ;  /* 0x0000000000057919 */ /* 0x000ea20000002200 */
[----:B------:R-:W3:Y:S01]  /*0060*/  LDCU.64 UR8, c[0x0][0x358] ;  /* 0x00006b00ff0877ac */ /* 0x000ee20008000a00 */
[----:B------:R-:W1:Y:S03]  /*0070*/  S2R R6, SR_TID.X ;  /* 0x0000000000067919 */ /* 0x000e660000002100 */
[----:B------:R-:W1:Y:S08]  /*0080*/  S2UR UR4, SR_CTAID.X ;  /* 0x00000000000479c3 */ /* 0x000e700000002500 */
[----:B------:R-:W4:Y:S01]  /*0090*/  LDC.64 R2, c[0x0][0x398] ;  /* 0x0000e600ff027b82 */ /* 0x000f220000000a00 */
[----:B0-----:R-:W-:-:S04]  /*00a0*/  IMAD R4, R4, UR7, RZ ;  /* 0x0000000704047c24 */ /* 0x001fc8000f8e02ff */
[----:B--2---:R-:W-:Y:S02]  /*00b0*/  IMAD.IADD R8, R4, 0x1, R5 ;  /* 0x0000000104087824 */ /* 0x004fe400078e0205 */
[----:B-1----:R-:W-:-:S03]  /*00c0*/  IMAD R0, R7, UR4, R6 ;  /* 0x0000000407007c24 */ /* 0x002fc6000f8e0206 */
[----:B----4-:R-:W-:-:S04]  /*00d0*/  ISETP.GE.AND P0, PT, R8, R2, PT ;  /* 0x000000020800720c */ /* 0x010fc80003f06270 */
[----:B------:R-:W-:-:S13]  /*00e0*/  ISETP.LT.AND P0, PT, R0, R3, !P0 ;  /* 0x000000030000720c */ /* 0x000fda0004701270 */
[----:B---3--:R-:W-:Y:S05]  /*00f0*/  @!P0 BRA `(.L_x_1) ;  /* 0x0000000000bc8947 */ /* 0x008fea0003800000 */
[----:B------:R-:W0:Y:S01]  /*0100*/  LDC.64 R14, c[0x0][0x380] ;  /* 0x0000e000ff0e7b82 */ /* 0x000e220000000a00 */
[----:B------:R-:W-:Y:S01]  /*0110*/  ISETP.NE.AND P1, PT, R8, RZ, PT ;  /* 0x000000ff0800720c */ /* 0x000fe20003f25270 */
[----:B------:R-:W-:Y:S01]  /*0120*/  UIADD3 UR4, UPT, UPT, UR7, -0x1, URZ ;  /* 0xffffffff07047890 */ /* 0x000fe2000fffe0ff */
[----:B------:R-:W-:Y:S01]  /*0130*/  IADD3 R9, PT, PT, R4, 0x1, R5 ;  /* 0x0000000104097810 */ /* 0x000fe20007ffe005 */
[----:B------:R-:W-:Y:S01]  /*0140*/  IMAD R4, R8, R3, R0 ;  /* 0x0000000308047224 */ /* 0x000fe200078e0200 */
[----:B------:R-:W-:Y:S02]  /*0150*/  ISETP.NE.OR P1, PT, R5, RZ, !P1 ;  /* 0x000000ff0500720c */ /* 0x000fe40004f25670 */
[----:B------:R-:W-:Y:S01]  /*0160*/  ISETP.GE.U32.AND P2, PT, R9, R2, PT ;  /* 0x000000020900720c */ /* 0x000fe20003f46070 */
[----:B------:R-:W1:Y:S01]  /*0170*/  LDC.64 R12, c[0x0][0x388] ;  /* 0x0000e200ff0c7b82 */ /* 0x000e620000000a00 */
[----:B------:R-:W-:Y:S02]  /*0180*/  ISETP.GE.AND P4, PT, R0, 0x2, PT ;  /* 0x000000020000780c */ /* 0x000fe40003f86270 */
[----:B------:R-:W-:-:S02]  /*0190*/  ISETP.NE.OR P2, PT, R5, UR4, P2 ;  /* 0x0000000405007c0c */ /* 0x000fc40009745670 */
[----:B------:R-:W-:Y:S02]  /*01a0*/  ISETP.GE.AND P3, PT, R0, 0x1, PT ;  /* 0x000000010000780c */ /* 0x000fe40003f66270 */
[C---:B------:R-:W-:Y:S02]  /*01b0*/  ISETP.NE.OR P4, PT, R6.reuse, RZ, !P4 ;  /* 0x000000ff0600720c */ /* 0x040fe40006785670 */
[----:B------:R-:W-:Y:S01]  /*01c0*/  ISETP.NE.OR P3, PT, R6, RZ, !P3 ;  /* 0x000000ff0600720c */ /* 0x000fe20005f65670 */
[----:B------:R-:W-:-:S04]  /*01d0*/  @!P1 IMAD R9, R8, R3, -R3 ;  /* 0x0000000308099224 */ /* 0x000fc800078e0a03 */
[----:B------:R-:W-:Y:S02]  /*01e0*/  @!P1 IMAD.IADD R9, R0, 0x1, R9 ;  /* 0x0000000100099824 */ /* 0x000fe400078e0209 */
[----:B0-----:R-:W-:-:S04]  /*01f0*/  IMAD.WIDE R10, R4, 0x4, R14 ;  /* 0x00000004040a7825 */ /* 0x001fc800078e020e */
[----:B------:R-:W-:-:S04]  /*0200*/  @!P1 IMAD.WIDE R14, R9, 0x4, R14 ;  /* 0x00000004090e9825 */ /* 0x000fc800078e020e */
[----:B-1----:R-:W-:Y:S02]  /*0210*/  IMAD.WIDE R12, R4, 0x4, R12 ;  /* 0x00000004040c7825 */ /* 0x002fe400078e020c */
[----:B------:R-:W2:Y:S02]  /*0220*/  @!P1 LDG.E R15, desc[UR8][R14.64] ;  /* 0x000000080e0f9981 */ /* 0x000ea4000c1e1900 */
[----:B------:R-:W-:Y:S02]  /*0230*/  @!P2 IMAD.WIDE R16, R3, 0x4, R10 ;  /* 0x000000040310a825 */ /* 0x000fe400078e020a */
[----:B------:R0:W3:Y:S04]  /*0240*/  LDG.E R11, desc[UR8][R10.64] ;  /* 0x000000080a0b7981 */ /* 0x0000e8000c1e1900 */
[----:B------:R-:W4:Y:S04]  /*0250*/  LDG.E R19, desc[UR8][R12.64] ;  /* 0x000000080c137981 */ /* 0x000f28000c1e1900 */
[----:B------:R-:W5:Y:S04]  /*0260*/  @!P2 LDG.E R17, desc[UR8][R16.64] ;  /* 0x000000081011a981 */ /* 0x000f68000c1e1900 */
[----:B------:R-:W5:Y:S04]  /*0270*/  @!P4 LDG.E R20, desc[UR8][R12.64+-0x8] ;  /* 0xfffff8080c14c981 */ /* 0x000f68000c1e1900 */
[----:B------:R1:W5:Y:S01]  /*0280*/  @!P3 LDG.E R22, desc[UR8][R12.64+-0x4] ;  /* 0xfffffc080c16b981 */ /* 0x000362000c1e1900 */
[----:B------:R-:W1:Y:S01]  /*0290*/  S2UR UR6, SR_CgaCtaId ;  /* 0x00000000000679c3 */ /* 0x000e620000008800 */
[C---:B------:R-:W-:Y:S01]  /*02a0*/  VIADD R18, R7.reuse, 0x2 ;  /* 0x0000000207127836 */ /* 0x040fe20000000000 */
[----:B------:R-:W-:Y:S01]  /*02b0*/  UMOV UR4, 0x400 ;  /* 0x0000040000047882 */ /* 0x000fe20000000000 */
[-C--:B------:R-:W-:Y:S01]  /*02c0*/  IMAD R9, R7, R5.reuse, R7 ;  /* 0x0000000507097224 */ /* 0x080fe200078e0207 */
[----:B------:R-:W-:Y:S01]  /*02d0*/  UIADD3 UR5, UPT, UPT, UR4, 0x480, URZ ;  /* 0x0000048004057890 */ /* 0x000fe2000fffe0ff */
[----:B------:R-:W-:-:S03]  /*02e0*/  IMAD R3, R18, R5, RZ ;  /* 0x0000000512037224 */ /* 0x000fc600078e02ff */
[----:B0-----:R-:W-:Y:S01]  /*02f0*/  IADD3 R10, PT, PT, R9, R6, RZ ;  /* 0x00000006090a7210 */ /* 0x001fe20007ffe0ff */
[----:B------:R-:W-:Y:S01]  /*0300*/  IMAD.IADD R9, R3, 0x1, R6 ;  /* 0x0000000103097824 */ /* 0x000fe200078e0206 */
[----:B-1----:R-:W-:Y:S02]  /*0310*/  ULEA UR4, UR6, UR4, 0x18 ;  /* 0x0000000406047291 */ /* 0x002fe4000f8ec0ff */
[----:B------:R-:W-:-:S04]  /*0320*/  ULEA UR5, UR6, UR5, 0x18 ;  /* 0x0000000506057291 */ /* 0x000fc8000f8ec0ff */
[----:B------:R-:W-:Y:S02]  /*0330*/  LEA R12, R10, UR4, 0x2 ;  /* 0x000000040a0c7c11 */ /* 0x000fe4000f8e10ff */
[----:B------:R-:W-:Y:S02]  /*0340*/  LEA R14, R9, UR5, 0x2 ;  /* 0x00000005090e7c11 */ /* 0x000fe4000f8e10ff */
[----:B------:R-:W-:Y:S01]  /*0350*/  @!P1 LEA R16, R6, UR4, 0x2 ;  /* 0x0000000406109c11 */ /* 0x000fe2000f8e10ff */
[----:B------:R-:W-:Y:S01]  /*0360*/  @!P2 IMAD R18, R7, 0x4, R12 ;  /* 0x000000040712a824 */ /* 0x000fe200078e020c */
[----:B------:R-:W-:Y:S02]  /*0370*/  LEA R3, R3, UR5, 0x2 ;  /* 0x0000000503037c11 */ /* 0x000fe4000f8e10ff */
[----:B------:R-:W-:Y:S01]  /*0380*/  IADD3 R13, PT, PT, R9, 0x2, RZ ;  /* 0x00000002090d7810 */ /* 0x000fe20007ffe0ff */
[----:B---3--:R0:W-:Y:S04]  /*0390*/  STS [R12], R11 ;  /* 0x0000000b0c007388 */ /* 0x0081e80000000800 */
[----:B----4-:R0:W-:Y:S04]  /*03a0*/  STS [R14+0x8], R19 ;  /* 0x000008130e007388 */ /* 0x0101e80000000800 */
[----:B--2---:R0:W-:Y:S04]  /*03b0*/  @!P1 STS [R16], R15 ;  /* 0x0000000f10009388 */ /* 0x0041e80000000800 */
[----:B-----5:R0:W-:Y:S04]  /*03c0*/  @!P2 STS [R18], R17 ;  /* 0x000000111200a388 */ /* 0x0201e80000000800 */
[----:B------:R0:W-:Y:S04]  /*03d0*/  @!P4 STS [R3], R20 ;  /* 0x000000140300c388 */ /* 0x0001e80000000800 */
[----:B------:R0:W-:Y:S02]  /*03e0*/  @!P3 STS [R3+0x4], R22 ;  /* 0x000004160300b388 */ /* 0x0001e40000000800 */
.L_x_1:
[----:B------:R-:W-:Y:S05]  /*03f0*/  BSYNC.RECONVERGENT B0 ;  /* 0x0000000000007941 */ /* 0x000fea0003800200 */
.L_x_0:
[----:B------:R-:W-:Y:S06]  /*0400*/  BAR.SYNC.DEFER_BLOCKING 0x0 ;  /* 0x0000000000007b1d */ /* 0x000fec0000010000 */
[----:B------:R-:W-:Y:S05]  /*0410*/  @!P0 EXIT ;  /* 0x000000000000894d */ /* 0x000fea0003800000 */
[----:B------:R-:W1:Y:S01]  /*0420*/  S2UR UR5, SR_CgaCtaId ;  /* 0x00000000000579c3 */ /* 0x000e620000008800 */
[C---:B0-----:R-:W-:Y:S01]  /*0430*/  VIADD R3, R8.reuse, 0x1 ;  /* 0x0000000108037836 */ /* 0x041fe20000000000 */
[----:B------:R-:W-:Y:S01]  /*0440*/  ISETP.NE.AND P2, PT, R8, RZ, PT ;  /* 0x000000ff0800720c */ /* 0x000fe20003f45270 */
[----:B------:R-:W-:Y:S01]  /*0450*/  UMOV UR4, 0x400 ;  /* 0x0000040000047882 */ /* 0x000fe20000000000 */
[----:B------:R-:W-:Y:S01]  /*0460*/  ISETP.GE.AND P0, PT, R0, 0x1, PT ;  /* 0x000000010000780c */ /* 0x000fe20003f06270 */
[----:B------:R-:W-:Y:S01]  /*0470*/  UIADD3 UR6, UPT, UPT, UR4, 0x480, URZ ;  /* 0x0000048004067890 */ /* 0x000fe2000fffe0ff */
[----:B------:R-:W-:Y:S01]  /*0480*/  ISETP.GE.U32.AND P1, PT, R3, R2, PT ;  /* 0x000000020300720c */ /* 0x000fe20003f26070 */
[----:B------:R-:W-:Y:S08]  /*0490*/  BSSY.RECONVERGENT B0, `(.L_x_2) ;  /* 0x0000017000007945 */ /* 0x000ff00003800200 */
[----:B------:R-:W-:-:S04]  /*04a0*/  @P2 IMAD R2, R7, R5, R6 ;  /* 0x0000000507022224 */ /* 0x000fc800078e0206 */
[----:B------:R-:W-:Y:S01]  /*04b0*/  @!P1 IADD3 R3, PT, PT, R5, 0x2, RZ ;  /* 0x0000000205039810 */ /* 0x000fe20007ffe0ff */
[----:B-1----:R-:W-:-:S04]  /*04c0*/  ULEA UR4, UR5, UR4, 0x18 ;  /* 0x0000000405047291 */ /* 0x002fc8000f8ec0ff */
[----:B------:R-:W-:Y:S01]  /*04d0*/  @!P1 IMAD R3, R3, R7, R6 ;  /* 0x0000000703039224 */ /* 0x000fe200078e0206 */
[----:B------:R-:W-:Y:S01]  /*04e0*/  ULEA UR6, UR5, UR6, 0x18 ;  /* 0x0000000605067291 */ /* 0x000fe2000f8ec0ff */
[----:B------:R-:W-:-:S05]  /*04f0*/  LEA R11, R10, UR4, 0x2 ;  /* 0x000000040a0b7c11 */ /* 0x000fca000f8e10ff */
[----:B------:R-:W-:Y:S02]  /*0500*/  LEA R12, R9, UR6, 0x2 ;  /* 0x00000006090c7c11 */ /* 0x000fe4000f8e10ff */
[----:B------:R-:W-:Y:S01]  /*0510*/  @P2 LEA R8, R2, UR4, 0x2 ;  /* 0x0000000402082c11 */ /* 0x000fe2000f8e10ff */
[----:B------:R-:W-:Y:S01]  /*0520*/  LDS R5, [R11] ;  /* 0x000000000b057984 */ /* 0x000fe20000000800 */
[----:B------:R-:W-:Y:S02]  /*0530*/  @!P1 LEA R9, R3, UR4, 0x2 ;  /* 0x0000000403099c11 */ /* 0x000fe4000f8e10ff */
[----:B------:R-:W0:Y:S01]  /*0540*/  LDC.64 R2, c[0x0][0x390] ;  /* 0x0000e400ff027b82 */ /* 0x000e220000000a00 */
[----:B------:R-:W1:Y:S01]  /*0550*/  LDS R6, [R12+0x8] ;  /* 0x000008000c067984 */ /* 0x000e620000000800 */
[----:B------:R-:W-:-:S03]  /*0560*/  LEA R13, R13, UR6, 0x2 ;  /* 0x000000060d0d7c11 */ /* 0x000fc6000f8e10ff */
[----:B------:R-:W2:Y:S04]  /*0570*/  @P2 LDS R8, [R8] ;  /* 0x0000000008082984 */ /* 0x000ea80000000800 */
[----:B------:R3:W4:Y:S01]  /*0580*/  @!P1 LDS R10, [R9] ;  /* 0x00000000090a9984 */ /* 0x0007220000000800 */
[----:B-1----:R-:W-:Y:S01]  /*0590*/  FADD R7, R5, -R6 ;  /* 0x8000000605077221 */ /* 0x002fe20000000000 */
[----:B---3--:R-:W-:Y:S06]  /*05a0*/  @!P0 BRA `(.L_x_3) ;  /* 0x0000000000148947 */ /* 0x008fec0003800000 */
[----:B------:R-:W-:Y:S02]  /*05b0*/  ISETP.NE.AND P0, PT, R0, 0x1, PT ;  /* 0x000000010000780c */ /* 0x000fe40003f05270 */
[----:B------:R-:W1:Y:S11]  /*05c0*/  LDS R0, [R13+-0x4] ;  /* 0xfffffc000d007984 */ /* 0x000e760000000800 */
[----:B------:R-:W3:Y:S01]  /*05d0*/  @P0 LDS R6, [R13+-0x8] ;  /* 0xfffff8000d060984 */ /* 0x000ee20000000800 */
[----:B-1----:R-:W-:-:S04]  /*05e0*/  FADD R7, R7, -R0 ;  /* 0x8000000007077221 */ /* 0x002fc80000000000 */
[----:B---3--:R-:W-:-:S07]  /*05f0*/  @P0 FADD R7, R7, -R6 ;  /* 0x8000000607070221 */ /* 0x008fce0000000000 */
.L_x_3:
[----:B------:R-:W-:Y:S05]  /*0600*/  BSYNC.RECONVERGENT B0 ;  /* 0x0000000000007941 */ /* 0x000fea0003800200 */
.L_x_2:
[----:B--2---:R-:W-:Y:S01]  /*0610*/  @P2 FADD R7, R7, R8 ;  /* 0x0000000807072221 */ /* 0x004fe20000000000 */
[----:B0-----:R-:W-:-:S04]  /*0620*/  IMAD.WIDE R4, R4, 0x4, R2 ;  /* 0x0000000404047825 */ /* 0x001fc800078e0202 */
[----:B----4-:R-:W-:-:S05]  /*0630*/  @!P1 FADD R7, R7, R10 ;  /* 0x0000000a07079221 */ /* 0x010fca0000000000 */
[----:B------:R-:W-:Y:S01]  /*0640*/  STG.E desc[UR8][R4.64], R7 ;  /* 0x0000000704007986 */ /* 0x000fe2000c101908 */
[----:B------:R-:W-:Y:S05]  /*0650*/  EXIT ;  /* 0x000000000000794d */ /* 0x000fea0003800000 */
.L_x_4:
[----:B------:R-:W-:-:S00]  /*0660*/  BRA `(.L_x_4) ;  /* 0xfffffffc00fc7947 */ /* 0x000fc0000383ffff */
[----:B------:R-:W-:-:S00]  /*0670*/  NOP ;  /* 0x0000000000007918 */ /* 0x000fc00000000000 */
        /* <DEDUP_REMOVED lines=8> */
.L_x_5:


//--------------------- .nv.shared._Z8f_siggenPfS_S_ii --------------------------
	.section	.nv.shared._Z8f_siggenPfS_S_ii,"aw",@nobits
	.sectionflags	@""
	.align	4
.nv.shared._Z8f_siggenPfS_S_ii:
	.zero		3328


//--------------------- .nv.shared.reserved.0     --------------------------
	.section	.nv.shared.reserved.0,"aw",@nobits
	.weak		__nv_reservedSMEM_offset_0_alias
	.size		__nv_reservedSMEM_offset_0_alias, 0, 64
	.other		__nv_reservedSMEM_offset_0_alias,@"STO_CUDA_RESERVED_SHARED STV_DEFAULT"
__nv_reservedSMEM_offset_0_alias:
	.zero		0
	.zero		64


//--------------------- .nv.constant0._Z8f_siggenPfS_S_ii --------------------------
	.section	.nv.constant0._Z8f_siggenPfS_S_ii,"a",@progbits
	.sectionflags	@""
	.align	4
.nv.constant0._Z8f_siggenPfS_S_ii:
	.zero		928


//--------------------- SYMBOLS --------------------------

	.type		.nv.reservedSmem.offset0,@object
	.size		.nv.reservedSmem.offset0,0x4
	.type		.nv.reservedSmem.cap,@object
	.size		.nv.reservedSmem.cap,0x4
